//
// Generated by NVIDIA NVVM Compiler
//
// Compiler Build ID: CL-36424714
// Cuda compilation tools, release 13.0, V13.0.88
// Based on NVVM 20.0.0
//

.version 9.0
.target sm_100
.address_size 64

	// .globl	_Z14sumMatrixOnGPUPfS_S_ii

.visible .entry _Z14sumMatrixOnGPUPfS_S_ii(
	.param .u64 .ptr .align 1 _Z14sumMatrixOnGPUPfS_S_ii_param_0,
	.param .u64 .ptr .align 1 _Z14sumMatrixOnGPUPfS_S_ii_param_1,
	.param .u64 .ptr .align 1 _Z14sumMatrixOnGPUPfS_S_ii_param_2,
	.param .u32 _Z14sumMatrixOnGPUPfS_S_ii_param_3,
	.param .u32 _Z14sumMatrixOnGPUPfS_S_ii_param_4
)
{
	.reg .pred 	%p<4>;
	.reg .b32 	%r<14>;
	.reg .b32 	%f<4>;
	.reg .b64 	%rd<11>;

	ld.param.u64 	%rd1, [_Z14sumMatrixOnGPUPfS_S_ii_param_0];
	ld.param.u64 	%rd2, [_Z14sumMatrixOnGPUPfS_S_ii_param_1];
	ld.param.u64 	%rd3, [_Z14sumMatrixOnGPUPfS_S_ii_param_2];
	ld.param.u32 	%r2, [_Z14sumMatrixOnGPUPfS_S_ii_param_3];
	ld.param.u32 	%r3, [_Z14sumMatrixOnGPUPfS_S_ii_param_4];
	mov.u32 	%r5, %tid.x;
	mov.u32 	%r6, %ctaid.x;
	mov.u32 	%r7, %ntid.x;
	mad.lo.s32 	%r8, %r6, %r7, %r5;
	mov.u32 	%r9, %tid.y;
	mov.u32 	%r10, %ctaid.y;
	mov.u32 	%r11, %ntid.y;
	mad.lo.s32 	%r12, %r10, %r11, %r9;
	mad.lo.s32 	%r1, %r2, %r12, %r8;
	setp.ge.s32 	%p1, %r8, %r2;
	setp.ge.s32 	%p2, %r12, %r3;
	or.pred  	%p3, %p1, %p2;
	@%p3 bra 	$L__BB0_2;
	cvta.to.global.u64 	%rd4, %rd1;
	cvta.to.global.u64 	%rd5, %rd2;
	cvta.to.global.u64 	%rd6, %rd3;
	mul.wide.s32 	%rd7, %r1, 4;
	add.s64 	%rd8, %rd4, %rd7;
	ld.global.f32 	%f1, [%rd8];
	add.s64 	%rd9, %rd5, %rd7;
	ld.global.f32 	%f2, [%rd9];
	add.f32 	%f3, %f1, %f2;
	add.s64 	%rd10, %rd6, %rd7;
	st.global.f32 	[%rd10], %f3;
$L__BB0_2:
	ret;

}


// ===== COMPILED SASS (sm_100) =====

	.target	sm_100

	.elftype	@"ET_EXEC"


//--------------------- .note.nv.tkinfo           --------------------------
	.section	.note.nv.tkinfo,"",@"SHT_NOTE"
	.sectionflags	@"SHF_NOTE_NV_TKINFO"
	.tkinfo
        /*0018*/ 	.word	0x00000002
        /*0030*/ 	.string	""
        /*0030*/ 	.string	"ptxas"
        /*0030*/ 	.string	"Cuda compilation tools, release 13.0, V13.0.88"
        /*0030*/ 	.string	"Build cuda_13.0.r13.0/compiler.36424714_0"
        /*0030*/ 	.string	"-arch sm_100 -m 64 "



//--------------------- .note.nv.cuinfo           --------------------------
	.section	.note.nv.cuinfo,"",@"SHT_NOTE"
	.sectionflags	@"SHF_NOTE_NV_CUINFO"
        /*0018*/ 	.short	0x0002
        /*001a*/ 	.short	0x0064
        /*001c*/ 	.short	0x0082
	.zero		2


//--------------------- .nv.info                  --------------------------
	.section	.nv.info,"",@"SHT_CUDA_INFO"
	.align	4


	//----- nvinfo : EIATTR_REGCOUNT
	.align		4
        /*0000*/ 	.byte	0x04, 0x2f
        /*0002*/ 	.short	(.L_1 - .L_0)
	.align		4
.L_0:
        /*0004*/ 	.word	index@(_Z14sumMatrixOnGPUPfS_S_ii)
        /*0008*/ 	.word	0x0000000c


	//----- nvinfo : EIATTR_FRAME_SIZE
	.align		4
.L_1:
        /*000c*/ 	.byte	0x04, 0x11
        /*000e*/ 	.short	(.L_3 - .L_2)
	.align		4
.L_2:
        /*0010*/ 	.word	index@(_Z14sumMatrixOnGPUPfS_S_ii)
        /*0014*/ 	.word	0x00000000


	//----- nvinfo : EIATTR_MIN_STACK_SIZE
	.align		4
.L_3:
        /*0018*/ 	.byte	0x04, 0x12
        /*001a*/ 	.short	(.L_5 - .L_4)
	.align		4
.L_4:
        /*001c*/ 	.word	index@(_Z14sumMatrixOnGPUPfS_S_ii)
        /*0020*/ 	.word	0x00000000
.L_5:


//--------------------- .nv.compat                --------------------------
	.section	.nv.compat,"",@"SHT_CUDA_COMPAT_INFO"
	.align	4
        /*0000*/ 	.byte	0x02, 0x09, 0x00, 0x00, 0x02, 0x02, 0x01, 0x00, 0x02, 0x05, 0x05, 0x00, 0x03, 0x07, 0x01, 0x01
        /*0010*/ 	.byte	0x02, 0x03, 0x00, 0x00, 0x02, 0x06, 0x01, 0x00, 0x04, 0x0b, 0x08, 0x00, 0x09, 0x00, 0x00, 0x00
        /*0020*/ 	.byte	0x00, 0x00, 0x00, 0x00


//--------------------- .nv.info._Z14sumMatrixOnGPUPfS_S_ii --------------------------
	.section	.nv.info._Z14sumMatrixOnGPUPfS_S_ii,"",@"SHT_CUDA_INFO"
	.sectionflags	@""
	.align	4


	//----- nvinfo : EIATTR_CUDA_API_VERSION
	.align		4
        /*0000*/ 	.byte	0x04, 0x37
        /*0002*/ 	.short	(.L_7 - .L_6)
.L_6:
        /*0004*/ 	.word	0x00000082


	//----- nvinfo : EIATTR_KPARAM_INFO
	.align		4
.L_7:
        /*0008*/ 	.byte	0x04, 0x17
        /*000a*/ 	.short	(.L_9 - .L_8)
.L_8:
        /*000c*/ 	.word	0x00000000
        /*0010*/ 	.short	0x0004
        /*0012*/ 	.short	0x001c
        /*0014*/ 	.byte	0x00, 0xf0, 0x11, 0x00


	//----- nvinfo : EIATTR_KPARAM_INFO
	.align		4
.L_9:
        /*0018*/ 	.byte	0x04, 0x17
        /*001a*/ 	.short	(.L_11 - .L_10)
.L_10:
        /*001c*/ 	.word	0x00000000
        /*0020*/ 	.short	0x0003
        /*0022*/ 	.short	0x0018
        /*0024*/ 	.byte	0x00, 0xf0, 0x11, 0x00


	//----- nvinfo : EIATTR_KPARAM_INFO
	.align		4
.L_11:
        /*0028*/ 	.byte	0x04, 0x17
        /*002a*/ 	.short	(.L_13 - .L_12)
.L_12:
        /*002c*/ 	.word	0x00000000
        /*0030*/ 	.short	0x0002
        /*0032*/ 	.short	0x0010
        /*0034*/ 	.byte	0x00, 0xf5, 0x21, 0x00


	//----- nvinfo : EIATTR_KPARAM_INFO
	.align		4
.L_13:
        /*0038*/ 	.byte	0x04, 0x17
        /*003a*/ 	.short	(.L_15 - .L_14)
.L_14:
        /*003c*/ 	.word	0x00000000
        /*0040*/ 	.short	0x0001
        /*0042*/ 	.short	0x0008
        /*0044*/ 	.byte	0x00, 0xf5, 0x21, 0x00


	//----- nvinfo : EIATTR_KPARAM_INFO
	.align		4
.L_15:
        /*0048*/ 	.byte	0x04, 0x17
        /*004a*/ 	.short	(.L_17 - .L_16)
.L_16:
        /*004c*/ 	.word	0x00000000
        /*0050*/ 	.short	0x0000
        /*0052*/ 	.short	0x0000
        /*0054*/ 	.byte	0x00, 0xf5, 0x21, 0x00


	//----- nvinfo : EIATTR_SPARSE_MMA_MASK
	.align		4
.L_17:
        /*0058*/ 	.byte	0x03, 0x50
        /*005a*/ 	.short	0x0000


	//----- nvinfo : EIATTR_MAXREG_COUNT
	.align		4
        /*005c*/ 	.byte	0x03, 0x1b
        /*005e*/ 	.short	0x00ff


	//----- nvinfo : EIATTR_MERCURY_ISA_VERSION
	.align		4
        /*0060*/ 	.byte	0x03, 0x5f
        /*0062*/ 	.short	0x0101


	//----- nvinfo : EIATTR_VRC_CTA_INIT_COUNT
	.align		4
        /*0064*/ 	.byte	0x02, 0x4a
	.zero		1
	.zero		1


	//----- nvinfo : EIATTR_EXIT_INSTR_OFFSETS
	.align		4
        /*0068*/ 	.byte	0x04, 0x1c
        /*006a*/ 	.short	(.L_19 - .L_18)


	//   ....[0]....
.L_18:
        /*006c*/ 	.word	0x000000d0


	//   ....[1]....
        /*0070*/ 	.word	0x00000190


	//----- nvinfo : EIATTR_CBANK_PARAM_SIZE
	.align		4
.L_19:
        /*0074*/ 	.byte	0x03, 0x19
        /*0076*/ 	.short	0x0020


	//----- nvinfo : EIATTR_PARAM_CBANK
	.align		4
        /*0078*/ 	.byte	0x04, 0x0a
        /*007a*/ 	.short	(.L_21 - .L_20)
	.align		4
.L_20:
        /*007c*/ 	.word	index@(.nv.constant0._Z14sumMatrixOnGPUPfS_S_ii)
        /*0080*/ 	.short	0x0380
        /*0082*/ 	.short	0x0020


	//----- nvinfo : EIATTR_SW_WAR
	.align		4
.L_21:
        /*0084*/ 	.byte	0x04, 0x36
        /*0086*/ 	.short	(.L_23 - .L_22)
.L_22:
        /*0088*/ 	.word	0x00000008
.L_23:


//--------------------- .nv.callgraph             --------------------------
	.section	.nv.callgraph,"",@"SHT_CUDA_CALLGRAPH"
	.align	4
	.sectionentsize	8
	.align		4
        /*0000*/ 	.word	0x00000000
	.align		4
        /*0004*/ 	.word	0xffffffff
	.align		4
        /*0008*/ 	.word	0x00000000
	.align		4
        /*000c*/ 	.word	0xfffffffe
	.align		4
        /*0010*/ 	.word	0x00000000
	.align		4
        /*0014*/ 	.word	0xfffffffd
	.align		4
        /*0018*/ 	.word	0x00000000
	.align		4
        /*001c*/ 	.word	0xfffffffc


//--------------------- .text._Z14sumMatrixOnGPUPfS_S_ii --------------------------
	.section	.text._Z14sumMatrixOnGPUPfS_S_ii,"ax",@progbits
	.align	128
        .global         _Z14sumMatrixOnGPUPfS_S_ii
        .type           _Z14sumMatrixOnGPUPfS_S_ii,@function
        .size           _Z14sumMatrixOnGPUPfS_S_ii,(.L_x_1 - _Z14sumMatrixOnGPUPfS_S_ii)
        .other          _Z14sumMatrixOnGPUPfS_S_ii,@"STO_CUDA_ENTRY STV_DEFAULT"
_Z14sumMatrixOnGPUPfS_S_ii:
.text._Z14sumMatrixOnGPUPfS_S_ii:
[----:B------:R-:W-:Y:S01]  /*0000*/  LDC R1, c[0x0][0x37c] ;  /* 0x0000df00ff017b82 */ /* 0x000fe20000000800 */
[----:B------:R-:W0:Y:S07]  /*0010*/  S2R R3, SR_TID.Y ;  /* 0x0000000000037919 */ /* 0x000e2e0000002200 */
[----:B------:R-:W1:Y:S01]  /*0020*/  LDC R5, c[0x0][0x360] ;  /* 0x0000d800ff057b82 */ /* 0x000e620000000800 */
[----:B------:R-:W2:Y:S01]  /*0030*/  LDCU.64 UR6, c[0x0][0x398] ;  /* 0x00007300ff0677ac */ /* 0x000ea20008000a00 */
[----:B------:R-:W1:Y:S06]  /*0040*/  S2R R0, SR_TID.X ;  /* 0x0000000000007919 */ /* 0x000e6c0000002100 */
[----:B------:R-:W0:Y:S08]  /*0050*/  S2UR UR5, SR_CTAID.Y ;  /* 0x00000000000579c3 */ /* 0x000e300000002600 */
[----:B------:R-:W0:Y:S08]  /*0060*/  LDC R2, c[0x0][0x364] ;  /* 0x0000d900ff027b82 */ /* 0x000e300000000800 */
[----:B------:R-:W1:Y:S01]  /*0070*/  S2UR UR4, SR_CTAID.X ;  /* 0x00000000000479c3 */ /* 0x000e620000002500 */
[----:B0-----:R-:W-:-:S05]  /*0080*/  IMAD R3, R2, UR5, R3 ;  /* 0x0000000502037c24 */ /* 0x001fca000f8e0203 */
[----:B--2---:R-:W-:Y:S01]  /*0090*/  ISETP.GE.AND P0, PT, R3, UR7, PT ;  /* 0x0000000703007c0c */ /* 0x004fe2000bf06270 */
[----:B-1----:R-:W-:-:S04]  /*00a0*/  IMAD R0, R5, UR4, R0 ;  /* 0x0000000405007c24 */ /* 0x002fc8000f8e0200 */
[----:B------:R-:W-:Y:S01]  /*00b0*/  IMAD R9, R3, UR6, R0 ;  /* 0x0000000603097c24 */ /* 0x000fe2000f8e0200 */
[----:B------:R-:W-:-:S13]  /*00c0*/  ISETP.GE.OR P0, PT, R0, UR6, P0 ;  /* 0x0000000600007c0c */ /* 0x000fda0008706670 */
[----:B------:R-:W-:Y:S05]  /*00d0*/  @P0 EXIT ;  /* 0x000000000000094d */ /* 0x000fea0003800000 */
[----:B------:R-:W0:Y:S01]  /*00e0*/  LDC.64 R2, c[0x0][0x380] ;  /* 0x0000e000ff027b82 */ /* 0x000e220000000a00 */
[----:B------:R-:W1:Y:S07]  /*00f0*/  LDCU.64 UR4, c[0x0][0x358] ;  /* 0x00006b00ff0477ac */ /* 0x000e6e0008000a00 */
[----:B------:R-:W2:Y:S08]  /*0100*/  LDC.64 R4, c[0x0][0x388] ;  /* 0x0000e200ff047b82 */ /* 0x000eb00000000a00 */
[----:B------:R-:W3:Y:S01]  /*0110*/  LDC.64 R6, c[0x0][0x390] ;  /* 0x0000e400ff067b82 */ /* 0x000ee20000000a00 */
[----:B0-----:R-:W-:-:S06]  /*0120*/  IMAD.WIDE R2, R9, 0x4, R2 ;  /* 0x0000000409027825 */ /* 0x001fcc00078e0202 */
[----:B-1----:R-:W4:Y:S01]  /*0130*/  LDG.E R2, desc[UR4][R2.64] ;  /* 0x0000000402027981 */ /* 0x002f22000c1e1900 */
[----:B--2---:R-:W-:-:S06]  /*0140*/  IMAD.WIDE R4, R9, 0x4, R4 ;  /* 0x0000000409047825 */ /* 0x004fcc00078e0204 */
[----:B------:R-:W4:Y:S01]  /*0150*/  LDG.E R5, desc[UR4][R4.64] ;  /* 0x0000000404057981 */ /* 0x000f22000c1e1900 */
[----:B---3--:R-:W-:-:S04]  /*0160*/  IMAD.WIDE R6, R9, 0x4, R6 ;  /* 0x0000000409067825 */ /* 0x008fc800078e0206 */
[----:B----4-:R-:W-:-:S05]  /*0170*/  FADD R9, R2, R5 ;  /* 0x0000000502097221 */ /* 0x010fca0000000000 */
[----:B------:R-:W-:Y:S01]  /*0180*/  STG.E desc[UR4][R6.64], R9 ;  /* 0x0000000906007986 */ /* 0x000fe2000c101904 */
[----:B------:R-:W-:Y:S05]  /*0190*/  EXIT ;  /* 0x000000000000794d */ /* 0x000fea0003800000 */
.L_x_0:
[----:B------:R-:W-:-:S00]  /*01a0*/  BRA `(.L_x_0) ;  /* 0xfffffffc00fc7947 */ /* 0x000fc0000383ffff */
[----:B------:R-:W-:-:S00]  /*01b0*/  NOP ;  /* 0x0000000000007918 */ /* 0x000fc00000000000 */
        /* <DEDUP_REMOVED lines=12> */
.L_x_1:


//--------------------- .nv.shared.reserved.0     --------------------------
	.section	.nv.shared.reserved.0,"aw",@nobits
	.weak		__nv_reservedSMEM_offset_0_alias
	.size		__nv_reservedSMEM_offset_0_alias, 0, 64
	.other		__nv_reservedSMEM_offset_0_alias,@"STO_CUDA_RESERVED_SHARED STV_DEFAULT"
__nv_reservedSMEM_offset_0_alias:
	.zero		0
	.zero		64


//--------------------- .nv.constant0._Z14sumMatrixOnGPUPfS_S_ii --------------------------
	.section	.nv.constant0._Z14sumMatrixOnGPUPfS_S_ii,"a",@progbits
	.sectionflags	@""
	.align	4
.nv.constant0._Z14sumMatrixOnGPUPfS_S_ii:
	.zero		928


//--------------------- SYMBOLS --------------------------

	.type		.nv.reservedSmem.offset0,@object
	.size		.nv.reservedSmem.offset0,0x4
